	.headerflags	@"EF_CUDA_TEXMODE_UNIFIED EF_CUDA_64BIT_ADDRESS EF_CUDA_ACCELERATORS EF_CUDA_SM90 EF_CUDA_VIRTUAL_SM(EF_CUDA_SM90)"
	.elftype	@"ET_EXEC"


//--------------------- .nv.info                  --------------------------
	.section	.nv.info,"",@"SHT_CUDA_INFO"
	.align	4


	//----- nvinfo : EIATTR_REGCOUNT
	.align		4
        /*0000*/ 	.byte	0x04, 0x2f
        /*0002*/ 	.short	(.L_2 - .L_1)
	.align		4
.L_1:
        /*0004*/ 	.word	index@(triton_per_fused_convolution_gelu_native_group_norm_3)
        /*0008*/ 	.word	0x00000015


	//----- nvinfo : EIATTR_MIN_STACK_SIZE
	.align		4
.L_2:
        /*000c*/ 	.byte	0x04, 0x12
        /*000e*/ 	.short	(.L_4 - .L_3)
	.align		4
.L_3:
        /*0010*/ 	.word	index@(triton_per_fused_convolution_gelu_native_group_norm_3)
        /*0014*/ 	.word	0x00000000


	//----- nvinfo : EIATTR_FRAME_SIZE
	.align		4
.L_4:
        /*0018*/ 	.byte	0x04, 0x11
        /*001a*/ 	.short	(.L_6 - .L_5)
	.align		4
.L_5:
        /*001c*/ 	.word	index@(triton_per_fused_convolution_gelu_native_group_norm_3)
        /*0020*/ 	.word	0x00000000


	//----- nvinfo : EIATTR_MIN_STACK_SIZE
	.align		4
.L_6:
        /*0024*/ 	.byte	0x04, 0x12
        /*0026*/ 	.short	(.L_8 - .L_7)
	.align		4
.L_7:
        /*0028*/ 	.word	index@(triton_per_fused_convolution_gelu_native_group_norm_3)
        /*002c*/ 	.word	0x00000000
.L_8:


//--------------------- .nv.info.triton_per_fused_convolution_gelu_native_group_norm_3 --------------------------
	.section	.nv.info.triton_per_fused_convolution_gelu_native_group_norm_3,"",@"SHT_CUDA_INFO"
	.sectionflags	@""
	.align	4


	//----- nvinfo : EIATTR_CUDA_API_VERSION
	.align		4
        /*0000*/ 	.byte	0x04, 0x37
        /*0002*/ 	.short	(.L_10 - .L_9)
.L_9:
        /*0004*/ 	.word	0x0000007c


	//----- nvinfo : EIATTR_KPARAM_INFO
	.align		4
.L_10:
        /*0008*/ 	.byte	0x04, 0x17
        /*000a*/ 	.short	(.L_12 - .L_11)
.L_11:
        /*000c*/ 	.word	0x00000000
        /*0010*/ 	.short	0x0006
        /*0012*/ 	.short	0x002c
        /*0014*/ 	.byte	0x00, 0xf0, 0x11, 0x00


	//----- nvinfo : EIATTR_KPARAM_INFO
	.align		4
.L_12:
        /*0018*/ 	.byte	0x04, 0x17
        /*001a*/ 	.short	(.L_14 - .L_13)
.L_13:
        /*001c*/ 	.word	0x00000000
        /*0020*/ 	.short	0x0005
        /*0022*/ 	.short	0x0028
        /*0024*/ 	.byte	0x00, 0xf0, 0x11, 0x00


	//----- nvinfo : EIATTR_KPARAM_INFO
	.align		4
.L_14:
        /*0028*/ 	.byte	0x04, 0x17
        /*002a*/ 	.short	(.L_16 - .L_15)
.L_15:
        /*002c*/ 	.word	0x00000000
        /*0030*/ 	.short	0x0004
        /*0032*/ 	.short	0x0020
        /*0034*/ 	.byte	0x00, 0xf4, 0x21, 0x00


	//----- nvinfo : EIATTR_KPARAM_INFO
	.align		4
.L_16:
        /*0038*/ 	.byte	0x04, 0x17
        /*003a*/ 	.short	(.L_18 - .L_17)
.L_17:
        /*003c*/ 	.word	0x00000000
        /*0040*/ 	.short	0x0003
        /*0042*/ 	.short	0x0018
        /*0044*/ 	.byte	0x00, 0xf4, 0x21, 0x00


	//----- nvinfo : EIATTR_KPARAM_INFO
	.align		4
.L_18:
        /*0048*/ 	.byte	0x04, 0x17
        /*004a*/ 	.short	(.L_20 - .L_19)
.L_19:
        /*004c*/ 	.word	0x00000000
        /*0050*/ 	.short	0x0002
        /*0052*/ 	.short	0x0010
        /*0054*/ 	.byte	0x00, 0xf4, 0x21, 0x00


	//----- nvinfo : EIATTR_KPARAM_INFO
	.align		4
.L_20:
        /*0058*/ 	.byte	0x04, 0x17
        /*005a*/ 	.short	(.L_22 - .L_21)
.L_21:
        /*005c*/ 	.word	0x00000000
        /*0060*/ 	.short	0x0001
        /*0062*/ 	.short	0x0008
        /*0064*/ 	.byte	0x00, 0xf4, 0x21, 0x00


	//----- nvinfo : EIATTR_KPARAM_INFO
	.align		4
.L_22:
        /*0068*/ 	.byte	0x04, 0x17
        /*006a*/ 	.short	(.L_24 - .L_23)
.L_23:
        /*006c*/ 	.word	0x00000000
        /*0070*/ 	.short	0x0000
        /*0072*/ 	.short	0x0000
        /*0074*/ 	.byte	0x00, 0xf4, 0x21, 0x00


	//----- nvinfo : EIATTR_SPARSE_MMA_MASK
	.align		4
.L_24:
        /*0078*/ 	.byte	0x03, 0x50
        /*007a*/ 	.short	0x0000


	//----- nvinfo : EIATTR_MAXREG_COUNT
	.align		4
        /*007c*/ 	.byte	0x03, 0x1b
        /*007e*/ 	.short	0x00ff


	//----- nvinfo : EIATTR_COOP_GROUP_MASK_REGIDS
	.align		4
        /*0080*/ 	.byte	0x04, 0x29
        /*0082*/ 	.short	(.L_26 - .L_25)


	//   ....[0]....
.L_25:
        /*0084*/ 	.word	0xffffffff


	//   ....[1]....
        /*0088*/ 	.word	0xffffffff


	//   ....[2]....
        /*008c*/ 	.word	0xffffffff


	//   ....[3]....
        /*0090*/ 	.word	0xffffffff


	//   ....[4]....
        /*0094*/ 	.word	0xffffffff


	//   ....[5]....
        /*0098*/ 	.word	0xffffffff


	//----- nvinfo : EIATTR_COOP_GROUP_INSTR_OFFSETS
	.align		4
.L_26:
        /*009c*/ 	.byte	0x04, 0x28
        /*009e*/ 	.short	(.L_28 - .L_27)


	//   ....[0]....
.L_27:
        /*00a0*/ 	.word	0x000001b0


	//   ....[1]....
        /*00a4*/ 	.word	0x000001d0


	//   ....[2]....
        /*00a8*/ 	.word	0x000001f0


	//   ....[3]....
        /*00ac*/ 	.word	0x00000260


	//   ....[4]....
        /*00b0*/ 	.word	0x000002b0


	//   ....[5]....
        /*00b4*/ 	.word	0x000002d0


	//----- nvinfo : EIATTR_EXIT_INSTR_OFFSETS
	.align		4
.L_28:
        /*00b8*/ 	.byte	0x04, 0x1c
        /*00ba*/ 	.short	(.L_30 - .L_29)


	//   ....[0]....
.L_29:
        /*00bc*/ 	.word	0x00000540


	//   ....[1]....
        /*00c0*/ 	.word	0x00000560


	//----- nvinfo : EIATTR_REQNTID
	.align		4
.L_30:
        /*00c4*/ 	.byte	0x04, 0x10
        /*00c6*/ 	.short	(.L_32 - .L_31)
.L_31:
        /*00c8*/ 	.word	0x00000040
        /*00cc*/ 	.word	0x00000001
        /*00d0*/ 	.word	0x00000001


	//----- nvinfo : EIATTR_CBANK_PARAM_SIZE
	.align		4
.L_32:
        /*00d4*/ 	.byte	0x03, 0x19
        /*00d6*/ 	.short	0x0030


	//----- nvinfo : EIATTR_PARAM_CBANK
	.align		4
        /*00d8*/ 	.byte	0x04, 0x0a
        /*00da*/ 	.short	(.L_34 - .L_33)
	.align		4
.L_33:
        /*00dc*/ 	.word	index@(.nv.constant0.triton_per_fused_convolution_gelu_native_group_norm_3)
        /*00e0*/ 	.short	0x0210
        /*00e2*/ 	.short	0x0030


	//----- nvinfo : EIATTR_SW_WAR
	.align		4
.L_34:
        /*00e4*/ 	.byte	0x04, 0x36
        /*00e6*/ 	.short	(.L_36 - .L_35)
.L_35:
        /*00e8*/ 	.word	0x00000008
.L_36:


//--------------------- .nv.callgraph             --------------------------
	.section	.nv.callgraph,"",@"SHT_CUDA_CALLGRAPH"
	.align	4
	.sectionentsize	8
	.align		4
        /*0000*/ 	.word	0x00000000
	.align		4
        /*0004*/ 	.word	0xffffffff
	.align		4
        /*0008*/ 	.word	0x00000000
	.align		4
        /*000c*/ 	.word	0xfffffffe
	.align		4
        /*0010*/ 	.word	0x00000000
	.align		4
        /*0014*/ 	.word	0xfffffffd
	.align		4
        /*0018*/ 	.word	0x00000000
	.align		4
        /*001c*/ 	.word	0xfffffffc


//--------------------- .nv.constant4             --------------------------
	.section	.nv.constant4,"a",@progbits
	.align	8
	.align		8
.nv.constant4:
        /*0000*/ 	.dword	_$_str


//--------------------- .text.triton_per_fused_convolution_gelu_native_group_norm_3 --------------------------
	.section	.text.triton_per_fused_convolution_gelu_native_group_norm_3,"ax",@progbits
	.align	128
        .global         triton_per_fused_convolution_gelu_native_group_norm_3
        .type           triton_per_fused_convolution_gelu_native_group_norm_3,@function
        .size           triton_per_fused_convolution_gelu_native_group_norm_3,(.L_x_1 - triton_per_fused_convolution_gelu_native_group_norm_3)
        .other          triton_per_fused_convolution_gelu_native_group_norm_3,@"STO_CUDA_ENTRY STV_DEFAULT"
triton_per_fused_convolution_gelu_native_group_norm_3:
.text.triton_per_fused_convolution_gelu_native_group_norm_3:
[----:B------:R-:W0:Y:S01]  /*0000*/  LDC R1, c[0x0][0x28] ;  /* 0x00000a00ff017b82 */ /* 0x000e220000000800 */
[----:B------:R-:W1:Y:S07]  /*0010*/  S2R R16, SR_TID.X ;  /* 0x0000000000107919 */ /* 0x000e6e0000002100 */
[----:B------:R-:W2:Y:S01]  /*0020*/  LDC.64 R2, c[0x0][0x210] ;  /* 0x00008400ff027b82 */ /* 0x000ea20000000a00 */
[----:B------:R-:W-:Y:S01]  /*0030*/  HFMA2.MMA R7, -RZ, RZ, 0, 0 ;  /* 0x00000000ff077435 */ /* 0x000fe200000001ff */
[----:B------:R-:W-:Y:S01]  /*0040*/  ULDC.64 UR4, c[0x0][0x208] ;  /* 0x0000820000047ab9 */ /* 0x000fe20000000a00 */
[----:B------:R-:W3:Y:S01]  /*0050*/  S2R R4, SR_CTAID.X ;  /* 0x0000000000047919 */ /* 0x000ee20000002500 */
[----:B------:R-:W-:-:S04]  /*0060*/  ULDC.64 UR6, c[0x0][0x218] ;  /* 0x0000860000067ab9 */ /* 0x000fc80000000a00 */
[----:B------:R-:W4:Y:S08]  /*0070*/  LDC.64 R8, c[0x0][0x220] ;  /* 0x00008800ff087b82 */ /* 0x000f300000000a00 */
[----:B------:R-:W5:Y:S08]  /*0080*/  LDC.64 R10, c[0x0][0x228] ;  /* 0x00008a00ff0a7b82 */ /* 0x000f700000000a00 */
[----:B------:R-:W5:Y:S01]  /*0090*/  LDC.64 R12, c[0x0][0x230] ;  /* 0x00008c00ff0c7b82 */ /* 0x000f620000000a00 */
[----:B-1----:R-:W-:-:S02]  /*00a0*/  LOP3.LUT R5, R16, 0x7, RZ, 0xc0, !PT ;  /* 0x0000000710057812 */ /* 0x002fc400078ec0ff */
[----:B------:R-:W-:Y:S02]  /*00b0*/  SHF.R.U32.HI R6, RZ, 0x1, R16 ;  /* 0x00000001ff067819 */ /* 0x000fe40000011610 */
[C---:B---3--:R-:W-:Y:S02]  /*00c0*/  ISETP.GE.AND P0, PT, R4.reuse, 0x4, PT ;  /* 0x000000040400780c */ /* 0x048fe40003f06270 */
[----:B------:R-:W-:Y:S02]  /*00d0*/  LEA R0, R4, R5, 0x3 ;  /* 0x0000000504007211 */ /* 0x000fe400078e18ff */
[----:B------:R-:W-:-:S03]  /*00e0*/  SGXT.U32 R5, R6, 0x2 ;  /* 0x000000020605781a */ /* 0x000fc60000000000 */
[----:B--2---:R-:W-:-:S04]  /*00f0*/  IMAD.WIDE R2, R0, 0x4, R2 ;  /* 0x0000000400027825 */ /* 0x004fc800078e0202 */
[C---:B----4-:R-:W-:Y:S02]  /*0100*/  IMAD.WIDE.U32 R8, R5.reuse, 0x4, R8 ;  /* 0x0000000405087825 */ /* 0x050fe400078e0008 */
[----:B------:R-:W2:Y:S04]  /*0110*/  @!P0 LDG.E R7, desc[UR4][R2.64] ;  /* 0x0000000402078981 */ /* 0x000ea8000c1e1900 */
[----:B------:R-:W3:Y:S01]  /*0120*/  LDG.E.EL R8, desc[UR4][R8.64] ;  /* 0x0000000408087981 */ /* 0x000ee2000c2e1900 */
[----:B-----5:R-:W-:-:S04]  /*0130*/  IMAD.WIDE.U32 R10, R5, 0x4, R10 ;  /* 0x00000004050a7825 */ /* 0x020fc800078e000a */
[----:B0-----:R-:W-:Y:S02]  /*0140*/  IMAD.WIDE.U32 R12, R5, 0x4, R12 ;  /* 0x00000004050c7825 */ /* 0x001fe400078e000c */
[----:B------:R-:W4:Y:S04]  /*0150*/  LDG.E.EL R5, desc[UR4][R10.64] ;  /* 0x000000040a057981 */ /* 0x000f28000c2e1900 */
[----:B------:R0:W4:Y:S02]  /*0160*/  LDG.E.EL R6, desc[UR4][R12.64] ;  /* 0x000000040c067981 */ /* 0x000124000c2e1900 */
[----:B0-----:R-:W-:Y:S02]  /*0170*/  MOV R13, 0x3e000000 ;  /* 0x3e000000000d7802 */ /* 0x001fe40000000f00 */
[----:B--2---:R-:W-:-:S05]  /*0180*/  SEL R7, R7, RZ, !P0 ;  /* 0x000000ff07077207 */ /* 0x004fca0004000000 */
[----:B---3--:R-:W-:-:S05]  /*0190*/  FADD R7, R7, R8 ;  /* 0x0000000807077221 */ /* 0x008fca0000000000 */
[----:B------:R-:W-:-:S05]  /*01a0*/  FSEL R14, R7, RZ, !P0 ;  /* 0x000000ff070e7208 */ /* 0x000fca0004000000 */
[----:B------:R-:W0:Y:S02]  /*01b0*/  SHFL.BFLY PT, R15, R14, 0x4, 0x1f ;  /* 0x0c801f000e0f7f89 */ /* 0x000e2400000e0000 */
[----:B0-----:R-:W-:-:S05]  /*01c0*/  FADD R15, R14, R15 ;  /* 0x0000000f0e0f7221 */ /* 0x001fca0000000000 */
[----:B------:R-:W0:Y:S02]  /*01d0*/  SHFL.BFLY PT, R8, R15, 0x2, 0x1f ;  /* 0x0c401f000f087f89 */ /* 0x000e2400000e0000 */
[----:B0-----:R-:W-:-:S05]  /*01e0*/  FADD R8, R15, R8 ;  /* 0x000000080f087221 */ /* 0x001fca0000000000 */
[----:B------:R-:W0:Y:S02]  /*01f0*/  SHFL.BFLY PT, R9, R8, 0x1, 0x1f ;  /* 0x0c201f0008097f89 */ /* 0x000e2400000e0000 */
[----:B0-----:R-:W-:Y:S01]  /*0200*/  FADD R18, R8, R9 ;  /* 0x0000000908127221 */ /* 0x001fe20000000000 */
[----:B------:R-:W-:-:S03]  /*0210*/  HFMA2.MMA R8, -RZ, RZ, 0.958984375, -6.1690807342529296875e-05 ;  /* 0x3bac840bff087435 */ /* 0x000fc600000001ff */
[----:B------:R-:W-:-:S04]  /*0220*/  FFMA R18, R18, -0.125, R7 ;  /* 0xbe00000012127823 */ /* 0x000fc80000000007 */
[----:B------:R-:W-:-:S05]  /*0230*/  FMUL R9, R18, R18 ;  /* 0x0000001212097220 */ /* 0x000fca0000400000 */
[----:B------:R-:W-:Y:S02]  /*0240*/  FSEL R9, R9, RZ, !P0 ;  /* 0x000000ff09097208 */ /* 0x000fe40004000000 */
[----:B------:R-:W-:-:S03]  /*0250*/  LOP3.LUT P0, RZ, R16, 0x38, RZ, 0xc0, !PT ;  /* 0x0000003810ff7812 */ /* 0x000fc6000780c0ff */
[----:B------:R-:W0:Y:S01]  /*0260*/  SHFL.BFLY PT, R10, R9, 0x4, 0x1f ;  /* 0x0c801f00090a7f89 */ /* 0x000e2200000e0000 */
[----:B------:R-:W-:-:S13]  /*0270*/  ISETP.LT.AND P0, PT, R4, 0x4, !P0 ;  /* 0x000000040400780c */ /* 0x000fda0004701270 */
[----:B------:R-:W-:Y:S01]  /*0280*/  @P0 STG.E desc[UR4][R2.64], R7 ;  /* 0x0000000702000986 */ /* 0x000fe2000c101904 */
[----:B0-----:R-:W-:Y:S01]  /*0290*/  FADD R10, R9, R10 ;  /* 0x0000000a090a7221 */ /* 0x001fe20000000000 */
[----:B------:R-:W-:-:S04]  /*02a0*/  HFMA2.MMA R9, -RZ, RZ, -1.26171875, -2.110004425048828125e-05 ;  /* 0xbd0c8162ff097435 */ /* 0x000fc800000001ff */
[----:B------:R-:W0:Y:S02]  /*02b0*/  SHFL.BFLY PT, R11, R10, 0x2, 0x1f ;  /* 0x0c401f000a0b7f89 */ /* 0x000e2400000e0000 */
[----:B0-----:R-:W-:-:S05]  /*02c0*/  FADD R11, R10, R11 ;  /* 0x0000000b0a0b7221 */ /* 0x001fca0000000000 */
[----:B------:R-:W0:Y:S02]  /*02d0*/  SHFL.BFLY PT, R12, R11, 0x1, 0x1f ;  /* 0x0c201f000b0c7f89 */ /* 0x000e2400000e0000 */
[----:B0-----:R-:W-:-:S04]  /*02e0*/  FADD R12, R11, R12 ;  /* 0x0000000c0b0c7221 */ /* 0x001fc80000000000 */
[----:B------:R-:W-:-:S04]  /*02f0*/  FFMA R12, R12, R13, 9.9999997473787516356e-06 ;  /* 0x3727c5ac0c0c7423 */ /* 0x000fc8000000000d */
[----:B------:R-:W0:Y:S02]  /*0300*/  MUFU.RSQ R13, R12 ;  /* 0x0000000c000d7308 */ /* 0x000e240000001400 */
[----:B0-----:R-:W-:-:S04]  /*0310*/  FMUL R13, R18, R13 ;  /* 0x0000000d120d7220 */ /* 0x001fc80000400000 */
[----:B----4-:R-:W-:Y:S01]  /*0320*/  FFMA R14, R5, R13, R6 ;  /* 0x0000000d050e7223 */ /* 0x010fe20000000006 */
[----:B------:R-:W-:Y:S01]  /*0330*/  HFMA2.MMA R5, -RZ, RZ, 0.470947265625, -12.46875 ;  /* 0x3789ca3cff057435 */ /* 0x000fe200000001ff */
[----:B------:R-:W-:Y:S02]  /*0340*/  MOV R6, 0xb9f560b9 ;  /* 0xb9f560b900067802 */ /* 0x000fe40000000f00 */
[----:B------:R-:W-:-:S04]  /*0350*/  FMUL R18, R14, 0.70710676908493041992 ;  /* 0x3f3504f30e127820 */ /* 0x000fc80000400000 */
[----:B------:R-:W-:-:S05]  /*0360*/  FADD.FTZ R13, |R18|, -RZ ;  /* 0x800000ff120d7221 */ /* 0x000fca0000010200 */
[----:B------:R-:W-:-:S13]  /*0370*/  FSETP.GE.AND P1, PT, R13, 1.0029599666595458984, PT ;  /* 0x3f8060fe0d00780b */ /* 0x000fda0003f26000 */
[----:B------:R-:W-:Y:S01]  /*0380*/  @!P1 MOV R5, 0x38b1e96a ;  /* 0x38b1e96a00059802 */ /* 0x000fe20000000f00 */
[----:B------:R-:W-:Y:S01]  /*0390*/  @!P1 FMUL R13, R18, R18 ;  /* 0x00000012120d9220 */ /* 0x000fe20000400000 */
[----:B------:R-:W-:Y:S02]  /*03a0*/  @!P1 MOV R6, 0xba574d20 ;  /* 0xba574d2000069802 */ /* 0x000fe40000000f00 */
[----:B------:R-:W-:Y:S02]  /*03b0*/  @!P1 MOV R8, 0x3baad5ea ;  /* 0x3baad5ea00089802 */ /* 0x000fe40000000f00 */
[----:B------:R-:W-:Y:S01]  /*03c0*/  @!P1 MOV R9, 0xbcdc1be7 ;  /* 0xbcdc1be700099802 */ /* 0x000fe20000000f00 */
[----:B------:R-:W-:Y:S01]  /*03d0*/  FFMA.FTZ R11, R13, R5, R6 ;  /* 0x000000050d0b7223 */ /* 0x000fe20000010006 */
[----:B------:R-:W-:Y:S02]  /*03e0*/  HFMA2.MMA R5, -RZ, RZ, 1.52734375, -41152 ;  /* 0x3e1cf906ff057435 */ /* 0x000fe400000001ff */
[----:B------:R-:W-:Y:S01]  /*03f0*/  HFMA2.MMA R6, -RZ, RZ, 1.853515625, -0.00091457366943359375 ;  /* 0x3f6a937eff067435 */ /* 0x000fe200000001ff */
[----:B------:R-:W-:-:S03]  /*0400*/  FFMA.FTZ R8, R11, R13, R8 ;  /* 0x0000000d0b087223 */ /* 0x000fc60000010008 */
[----:B------:R-:W-:Y:S01]  /*0410*/  @!P1 MOV R5, 0x3de718af ;  /* 0x3de718af00059802 */ /* 0x000fe20000000f00 */
[-C--:B------:R-:W-:Y:S01]  /*0420*/  FFMA.FTZ R10, R8, R13.reuse, R9 ;  /* 0x0000000d080a7223 */ /* 0x080fe20000010009 */
[----:B------:R-:W-:Y:S01]  /*0430*/  HFMA2.MMA R8, -RZ, RZ, 1.78125, -136.25 ;  /* 0x3f20d842ff087435 */ /* 0x000fe200000001ff */
[----:B------:R-:W-:Y:S02]  /*0440*/  @!P1 MOV R6, 0xbec093ac ;  /* 0xbec093ac00069802 */ /* 0x000fe40000000f00 */
[----:B------:R-:W-:-:S03]  /*0450*/  FFMA.FTZ R5, R10, R13, R5 ;  /* 0x0000000d0a057223 */ /* 0x000fc60000010005 */
[----:B------:R-:W-:Y:S01]  /*0460*/  @!P1 MOV R8, 0x3e0375d3 ;  /* 0x3e0375d300089802 */ /* 0x000fe20000000f00 */
[----:B------:R-:W-:Y:S01]  /*0470*/  FFMA.FTZ R5, R5, R13, R6 ;  /* 0x0000000d05057223 */ /* 0x000fe20000010006 */
[----:B------:R-:W-:-:S03]  /*0480*/  FSEL R6, -R13, R18, P1 ;  /* 0x000000120d067208 */ /* 0x000fc60000800100 */
[----:B------:R-:W-:Y:S01]  /*0490*/  FFMA.FTZ R5, R5, R13, R8 ;  /* 0x0000000d05057223 */ /* 0x000fe20000010008 */
[----:B------:R-:W-:-:S03]  /*04a0*/  FMUL R8, R14, 0.5 ;  /* 0x3f0000000e087820 */ /* 0x000fc60000400000 */
[----:B------:R-:W-:-:S04]  /*04b0*/  FFMA.FTZ R6, R5, R6, R6 ;  /* 0x0000000605067223 */ /* 0x000fc80000010006 */
[----:B------:R-:W0:Y:S02]  /*04c0*/  @P1 MUFU.EX2 R5, R6 ;  /* 0x0000000600051308 */ /* 0x000e240000000800 */
[----:B0-----:R-:W-:-:S05]  /*04d0*/  @P1 FADD R5, -R5, 1 ;  /* 0x3f80000005051421 */ /* 0x001fca0000000100 */
[----:B------:R-:W-:Y:S02]  /*04e0*/  @P1 LOP3.LUT R6, R5, 0x80000000, R18, 0xf8, !PT ;  /* 0x8000000005061812 */ /* 0x000fe400078ef812 */
[----:B------:R-:W-:Y:S02]  /*04f0*/  SHF.R.S32.HI R5, RZ, 0x1f, R0 ;  /* 0x0000001fff057819 */ /* 0x000fe40000011400 */
[----:B------:R-:W-:Y:S01]  /*0500*/  LEA R4, P1, R0, UR6, 0x2 ;  /* 0x0000000600047c11 */ /* 0x000fe2000f8210ff */
[----:B------:R-:W-:-:S03]  /*0510*/  FADD R9, R6, 1 ;  /* 0x3f80000006097421 */ /* 0x000fc60000000000 */
[----:B------:R-:W-:Y:S01]  /*0520*/  LEA.HI.X R5, R0, UR7, R5, 0x2, P1 ;  /* 0x0000000700057c11 */ /* 0x000fe200088f1405 */
[----:B------:R-:W-:Y:S01]  /*0530*/  FMUL R9, R8, R9 ;  /* 0x0000000908097220 */ /* 0x000fe20000400000 */
[----:B------:R-:W-:Y:S07]  /*0540*/  @!P0 EXIT ;  /* 0x000000000000894d */ /* 0x000fee0003800000 */
[----:B------:R-:W-:Y:S01]  /*0550*/  STG.E desc[UR4][R4.64], R9 ;  /* 0x0000000904007986 */ /* 0x000fe2000c101904 */
[----:B------:R-:W-:Y:S05]  /*0560*/  EXIT ;  /* 0x000000000000794d */ /* 0x000fea0003800000 */
.L_x_0:
[----:B------:R-:W-:-:S00]  /*0570*/  BRA `(.L_x_0) ;  /* 0xfffffffc00fc7947 */ /* 0x000fc0000383ffff */
[----:B------:R-:W-:-:S00]  /*0580*/  NOP ;  /* 0x0000000000007918 */ /* 0x000fc00000000000 */
[----:B------:R-:W-:-:S00]  /*0590*/  NOP ;  /* 0x0000000000007918 */ /* 0x000fc00000000000 */
[----:B------:R-:W-:-:S00]  /*05a0*/  NOP ;  /* 0x0000000000007918 */ /* 0x000fc00000000000 */
[----:B------:R-:W-:-:S00]  /*05b0*/  NOP ;  /* 0x0000000000007918 */ /* 0x000fc00000000000 */
[----:B------:R-:W-:-:S00]  /*05c0*/  NOP ;  /* 0x0000000000007918 */ /* 0x000fc00000000000 */
[----:B------:R-:W-:-:S00]  /*05d0*/  NOP ;  /* 0x0000000000007918 */ /* 0x000fc00000000000 */
[----:B------:R-:W-:-:S00]  /*05e0*/  NOP ;  /* 0x0000000000007918 */ /* 0x000fc00000000000 */
[----:B------:R-:W-:-:S00]  /*05f0*/  NOP ;  /* 0x0000000000007918 */ /* 0x000fc00000000000 */
.L_x_1:


//--------------------- .nv.global.init           --------------------------
	.section	.nv.global.init,"aw",@progbits
.nv.global.init:
	.type		_$_str,@object
	.size		_$_str,(.L_0 - _$_str)
_$_str:
        /*0000*/ 	.byte	0x5f, 0x5f, 0x43, 0x55, 0x44, 0x41, 0x5f, 0x46, 0x54, 0x5a, 0x00
.L_0:


//--------------------- .nv.constant0.triton_per_fused_convolution_gelu_native_group_norm_3 --------------------------
	.section	.nv.constant0.triton_per_fused_convolution_gelu_native_group_norm_3,"a",@progbits
	.sectionflags	@""
	.align	4
.nv.constant0.triton_per_fused_convolution_gelu_native_group_norm_3:
	.zero		576
